//
// Generated by NVIDIA NVVM Compiler
//
// Compiler Build ID: CL-36424714
// Cuda compilation tools, release 13.0, V13.0.88
// Based on NVVM 20.0.0
//

.version 9.0
.target sm_100
.address_size 64

	// .globl	_Z3addPiS_S_

.visible .entry _Z3addPiS_S_(
	.param .u64 .ptr .align 1 _Z3addPiS_S__param_0,
	.param .u64 .ptr .align 1 _Z3addPiS_S__param_1,
	.param .u64 .ptr .align 1 _Z3addPiS_S__param_2
)
{
	.reg .pred 	%p<7>;
	.reg .b32 	%r<49>;
	.reg .b64 	%rd<25>;

	ld.param.u64 	%rd4, [_Z3addPiS_S__param_0];
	ld.param.u64 	%rd5, [_Z3addPiS_S__param_1];
	ld.param.u64 	%rd6, [_Z3addPiS_S__param_2];
	cvta.to.global.u64 	%rd1, %rd6;
	cvta.to.global.u64 	%rd2, %rd5;
	cvta.to.global.u64 	%rd3, %rd4;
	mov.u32 	%r12, %tid.x;
	mov.u32 	%r13, %ctaid.x;
	mov.u32 	%r14, %ntid.x;
	mad.lo.s32 	%r47, %r13, %r14, %r12;
	mov.u32 	%r15, %ntid.y;
	mul.lo.s32 	%r16, %r14, %r15;
	mov.u32 	%r17, %nctaid.x;
	mul.lo.s32 	%r18, %r16, %r17;
	mov.u32 	%r19, %nctaid.y;
	mul.lo.s32 	%r2, %r18, %r19;
	setp.gt.s32 	%p1, %r47, 9999999;
	@%p1 bra 	$L__BB0_7;
	add.s32 	%r20, %r47, %r2;
	max.s32 	%r21, %r20, 10000000;
	setp.lt.s32 	%p2, %r20, 10000000;
	selp.u32 	%r22, 1, 0, %p2;
	add.s32 	%r23, %r20, %r22;
	sub.s32 	%r24, %r21, %r23;
	div.u32 	%r25, %r24, %r2;
	add.s32 	%r3, %r25, %r22;
	and.b32  	%r26, %r3, 3;
	setp.eq.s32 	%p3, %r26, 3;
	@%p3 bra 	$L__BB0_4;
	add.s32 	%r27, %r3, 1;
	and.b32  	%r28, %r27, 3;
	neg.s32 	%r45, %r28;
$L__BB0_3:
	.pragma "nounroll";
	mul.wide.s32 	%rd7, %r47, 4;
	add.s64 	%rd8, %rd1, %rd7;
	add.s64 	%rd9, %rd2, %rd7;
	add.s64 	%rd10, %rd3, %rd7;
	ld.global.u32 	%r29, [%rd10];
	ld.global.u32 	%r30, [%rd9];
	add.s32 	%r31, %r30, %r29;
	st.global.u32 	[%rd8], %r31;
	add.s32 	%r47, %r47, %r2;
	add.s32 	%r45, %r45, 1;
	setp.ne.s32 	%p4, %r45, 0;
	@%p4 bra 	$L__BB0_3;
$L__BB0_4:
	setp.lt.u32 	%p5, %r3, 3;
	@%p5 bra 	$L__BB0_7;
	mul.wide.s32 	%rd15, %r2, 4;
	shl.b32 	%r44, %r2, 2;
$L__BB0_6:
	mul.wide.s32 	%rd11, %r47, 4;
	add.s64 	%rd12, %rd3, %rd11;
	ld.global.u32 	%r32, [%rd12];
	add.s64 	%rd13, %rd2, %rd11;
	ld.global.u32 	%r33, [%rd13];
	add.s32 	%r34, %r33, %r32;
	add.s64 	%rd14, %rd1, %rd11;
	st.global.u32 	[%rd14], %r34;
	add.s64 	%rd16, %rd12, %rd15;
	ld.global.u32 	%r35, [%rd16];
	add.s64 	%rd17, %rd13, %rd15;
	ld.global.u32 	%r36, [%rd17];
	add.s32 	%r37, %r36, %r35;
	add.s64 	%rd18, %rd14, %rd15;
	st.global.u32 	[%rd18], %r37;
	add.s64 	%rd19, %rd16, %rd15;
	ld.global.u32 	%r38, [%rd19];
	add.s64 	%rd20, %rd17, %rd15;
	ld.global.u32 	%r39, [%rd20];
	add.s32 	%r40, %r39, %r38;
	add.s64 	%rd21, %rd18, %rd15;
	st.global.u32 	[%rd21], %r40;
	add.s64 	%rd22, %rd19, %rd15;
	ld.global.u32 	%r41, [%rd22];
	add.s64 	%rd23, %rd20, %rd15;
	ld.global.u32 	%r42, [%rd23];
	add.s32 	%r43, %r42, %r41;
	add.s64 	%rd24, %rd21, %rd15;
	st.global.u32 	[%rd24], %r43;
	add.s32 	%r47, %r44, %r47;
	setp.lt.s32 	%p6, %r47, 10000000;
	@%p6 bra 	$L__BB0_6;
$L__BB0_7:
	ret;

}


// ===== COMPILED SASS (sm_100) =====

	.target	sm_100

	.elftype	@"ET_EXEC"


//--------------------- .note.nv.tkinfo           --------------------------
	.section	.note.nv.tkinfo,"",@"SHT_NOTE"
	.sectionflags	@"SHF_NOTE_NV_TKINFO"
	.tkinfo
        /*0018*/ 	.word	0x00000002
        /*0030*/ 	.string	""
        /*0030*/ 	.string	"ptxas"
        /*0030*/ 	.string	"Cuda compilation tools, release 13.0, V13.0.88"
        /*0030*/ 	.string	"Build cuda_13.0.r13.0/compiler.36424714_0"
        /*0030*/ 	.string	"-arch sm_100 -m 64 "



//--------------------- .note.nv.cuinfo           --------------------------
	.section	.note.nv.cuinfo,"",@"SHT_NOTE"
	.sectionflags	@"SHF_NOTE_NV_CUINFO"
        /*0018*/ 	.short	0x0002
        /*001a*/ 	.short	0x0064
        /*001c*/ 	.short	0x0082
	.zero		2


//--------------------- .nv.info                  --------------------------
	.section	.nv.info,"",@"SHT_CUDA_INFO"
	.align	4


	//----- nvinfo : EIATTR_REGCOUNT
	.align		4
        /*0000*/ 	.byte	0x04, 0x2f
        /*0002*/ 	.short	(.L_1 - .L_0)
	.align		4
.L_0:
        /*0004*/ 	.word	index@(_Z3addPiS_S_)
        /*0008*/ 	.word	0x0000001a


	//----- nvinfo : EIATTR_FRAME_SIZE
	.align		4
.L_1:
        /*000c*/ 	.byte	0x04, 0x11
        /*000e*/ 	.short	(.L_3 - .L_2)
	.align		4
.L_2:
        /*0010*/ 	.word	index@(_Z3addPiS_S_)
        /*0014*/ 	.word	0x00000000


	//----- nvinfo : EIATTR_MIN_STACK_SIZE
	.align		4
.L_3:
        /*0018*/ 	.byte	0x04, 0x12
        /*001a*/ 	.short	(.L_5 - .L_4)
	.align		4
.L_4:
        /*001c*/ 	.word	index@(_Z3addPiS_S_)
        /*0020*/ 	.word	0x00000000
.L_5:


//--------------------- .nv.compat                --------------------------
	.section	.nv.compat,"",@"SHT_CUDA_COMPAT_INFO"
	.align	4
        /*0000*/ 	.byte	0x02, 0x09, 0x00, 0x00, 0x02, 0x02, 0x01, 0x00, 0x02, 0x05, 0x05, 0x00, 0x03, 0x07, 0x01, 0x01
        /*0010*/ 	.byte	0x02, 0x03, 0x00, 0x00, 0x02, 0x06, 0x01, 0x00, 0x04, 0x0b, 0x08, 0x00, 0x09, 0x00, 0x00, 0x00
        /*0020*/ 	.byte	0x00, 0x00, 0x00, 0x00


//--------------------- .nv.info._Z3addPiS_S_     --------------------------
	.section	.nv.info._Z3addPiS_S_,"",@"SHT_CUDA_INFO"
	.sectionflags	@""
	.align	4


	//----- nvinfo : EIATTR_CUDA_API_VERSION
	.align		4
        /*0000*/ 	.byte	0x04, 0x37
        /*0002*/ 	.short	(.L_7 - .L_6)
.L_6:
        /*0004*/ 	.word	0x00000082


	//----- nvinfo : EIATTR_KPARAM_INFO
	.align		4
.L_7:
        /*0008*/ 	.byte	0x04, 0x17
        /*000a*/ 	.short	(.L_9 - .L_8)
.L_8:
        /*000c*/ 	.word	0x00000000
        /*0010*/ 	.short	0x0002
        /*0012*/ 	.short	0x0010
        /*0014*/ 	.byte	0x00, 0xf5, 0x21, 0x00


	//----- nvinfo : EIATTR_KPARAM_INFO
	.align		4
.L_9:
        /*0018*/ 	.byte	0x04, 0x17
        /*001a*/ 	.short	(.L_11 - .L_10)
.L_10:
        /*001c*/ 	.word	0x00000000
        /*0020*/ 	.short	0x0001
        /*0022*/ 	.short	0x0008
        /*0024*/ 	.byte	0x00, 0xf5, 0x21, 0x00


	//----- nvinfo : EIATTR_KPARAM_INFO
	.align		4
.L_11:
        /*0028*/ 	.byte	0x04, 0x17
        /*002a*/ 	.short	(.L_13 - .L_12)
.L_12:
        /*002c*/ 	.word	0x00000000
        /*0030*/ 	.short	0x0000
        /*0032*/ 	.short	0x0000
        /*0034*/ 	.byte	0x00, 0xf5, 0x21, 0x00


	//----- nvinfo : EIATTR_SPARSE_MMA_MASK
	.align		4
.L_13:
        /*0038*/ 	.byte	0x03, 0x50
        /*003a*/ 	.short	0x0000


	//----- nvinfo : EIATTR_MAXREG_COUNT
	.align		4
        /*003c*/ 	.byte	0x03, 0x1b
        /*003e*/ 	.short	0x00ff


	//----- nvinfo : EIATTR_MERCURY_ISA_VERSION
	.align		4
        /*0040*/ 	.byte	0x03, 0x5f
        /*0042*/ 	.short	0x0101


	//----- nvinfo : EIATTR_VRC_CTA_INIT_COUNT
	.align		4
        /*0044*/ 	.byte	0x02, 0x4a
	.zero		1
	.zero		1


	//----- nvinfo : EIATTR_EXIT_INSTR_OFFSETS
	.align		4
        /*0048*/ 	.byte	0x04, 0x1c
        /*004a*/ 	.short	(.L_15 - .L_14)


	//   ....[0]....
.L_14:
        /*004c*/ 	.word	0x000000c0


	//   ....[1]....
        /*0050*/ 	.word	0x000003d0


	//   ....[2]....
        /*0054*/ 	.word	0x00000600


	//----- nvinfo : EIATTR_CRS_STACK_SIZE
	.align		4
.L_15:
        /*0058*/ 	.byte	0x04, 0x1e
        /*005a*/ 	.short	(.L_17 - .L_16)
.L_16:
        /*005c*/ 	.word	0x00000000


	//----- nvinfo : EIATTR_CBANK_PARAM_SIZE
	.align		4
.L_17:
        /*0060*/ 	.byte	0x03, 0x19
        /*0062*/ 	.short	0x0018


	//----- nvinfo : EIATTR_PARAM_CBANK
	.align		4
        /*0064*/ 	.byte	0x04, 0x0a
        /*0066*/ 	.short	(.L_19 - .L_18)
	.align		4
.L_18:
        /*0068*/ 	.word	index@(.nv.constant0._Z3addPiS_S_)
        /*006c*/ 	.short	0x0380
        /*006e*/ 	.short	0x0018


	//----- nvinfo : EIATTR_SW_WAR
	.align		4
.L_19:
        /*0070*/ 	.byte	0x04, 0x36
        /*0072*/ 	.short	(.L_21 - .L_20)
.L_20:
        /*0074*/ 	.word	0x00000008
.L_21:


//--------------------- .nv.callgraph             --------------------------
	.section	.nv.callgraph,"",@"SHT_CUDA_CALLGRAPH"
	.align	4
	.sectionentsize	8
	.align		4
        /*0000*/ 	.word	0x00000000
	.align		4
        /*0004*/ 	.word	0xffffffff
	.align		4
        /*0008*/ 	.word	0x00000000
	.align		4
        /*000c*/ 	.word	0xfffffffe
	.align		4
        /*0010*/ 	.word	0x00000000
	.align		4
        /*0014*/ 	.word	0xfffffffd
	.align		4
        /*0018*/ 	.word	0x00000000
	.align		4
        /*001c*/ 	.word	0xfffffffc


//--------------------- .text._Z3addPiS_S_        --------------------------
	.section	.text._Z3addPiS_S_,"ax",@progbits
	.align	128
        .global         _Z3addPiS_S_
        .type           _Z3addPiS_S_,@function
        .size           _Z3addPiS_S_,(.L_x_5 - _Z3addPiS_S_)
        .other          _Z3addPiS_S_,@"STO_CUDA_ENTRY STV_DEFAULT"
_Z3addPiS_S_:
.text._Z3addPiS_S_:
[----:B------:R-:W-:Y:S01]  /*0000*/  LDC R1, c[0x0][0x37c] ;  /* 0x0000df00ff017b82 */ /* 0x000fe20000000800 */
[----:B------:R-:W0:Y:S07]  /*0010*/  S2R R3, SR_TID.X ;  /* 0x0000000000037919 */ /* 0x000e2e0000002100 */
[----:B------:R-:W0:Y:S08]  /*0020*/  S2UR UR4, SR_CTAID.X ;  /* 0x00000000000479c3 */ /* 0x000e300000002500 */
[----:B------:R-:W0:Y:S01]  /*0030*/  LDC R0, c[0x0][0x360] ;  /* 0x0000d800ff007b82 */ /* 0x000e220000000800 */
[----:B------:R-:W1:Y:S01]  /*0040*/  LDCU UR5, c[0x0][0x364] ;  /* 0x00006c80ff0577ac */ /* 0x000e620008000800 */
[----:B------:R-:W2:Y:S01]  /*0050*/  LDCU UR6, c[0x0][0x370] ;  /* 0x00006e00ff0677ac */ /* 0x000ea20008000800 */
[----:B------:R-:W3:Y:S01]  /*0060*/  LDCU UR7, c[0x0][0x374] ;  /* 0x00006e80ff0777ac */ /* 0x000ee20008000800 */
[----:B0-----:R-:W-:-:S02]  /*0070*/  IMAD R3, R0, UR4, R3 ;  /* 0x0000000400037c24 */ /* 0x001fc4000f8e0203 */
[----:B-1----:R-:W-:-:S03]  /*0080*/  IMAD R0, R0, UR5, RZ ;  /* 0x0000000500007c24 */ /* 0x002fc6000f8e02ff */
[----:B------:R-:W-:Y:S01]  /*0090*/  ISETP.GT.AND P0, PT, R3, 0x98967f, PT ;  /* 0x0098967f0300780c */ /* 0x000fe20003f04270 */
[----:B--2---:R-:W-:-:S04]  /*00a0*/  IMAD R0, R0, UR6, RZ ;  /* 0x0000000600007c24 */ /* 0x004fc8000f8e02ff */
[----:B---3--:R-:W-:-:S08]  /*00b0*/  IMAD R0, R0, UR7, RZ ;  /* 0x0000000700007c24 */ /* 0x008fd0000f8e02ff */
[----:B------:R-:W-:Y:S05]  /*00c0*/  @P0 EXIT ;  /* 0x000000000000094d */ /* 0x000fea0003800000 */
[----:B------:R-:W0:Y:S01]  /*00d0*/  I2F.U32.RP R8, R0 ;  /* 0x0000000000087306 */ /* 0x000e220000209000 */
[C---:B------:R-:W-:Y:S01]  /*00e0*/  IMAD.IADD R2, R0.reuse, 0x1, R3 ;  /* 0x0000000100027824 */ /* 0x040fe200078e0203 */
[----:B------:R-:W-:Y:S01]  /*00f0*/  IADD3 R9, PT, PT, RZ, -R0, RZ ;  /* 0x80000000ff097210 */ /* 0x000fe20007ffe0ff */
[----:B------:R-:W1:Y:S01]  /*0100*/  LDCU.64 UR4, c[0x0][0x358] ;  /* 0x00006b00ff0477ac */ /* 0x000e620008000a00 */
[----:B------:R-:W-:Y:S01]  /*0110*/  ISETP.NE.U32.AND P2, PT, R0, RZ, PT ;  /* 0x000000ff0000720c */ /* 0x000fe20003f45070 */
[----:B------:R-:W-:Y:S01]  /*0120*/  BSSY.RECONVERGENT B0, `(.L_x_0) ;  /* 0x000002a000007945 */ /* 0x000fe20003800200 */
[C---:B------:R-:W-:Y:S02]  /*0130*/  ISETP.GE.AND P0, PT, R2.reuse, 0x989680, PT ;  /* 0x009896800200780c */ /* 0x040fe40003f06270 */
[----:B------:R-:W-:Y:S02]  /*0140*/  VIMNMX R7, PT, PT, R2, 0x989680, !PT ;  /* 0x0098968002077848 */ /* 0x000fe40007fe0100 */
[----:B------:R-:W-:-:S04]  /*0150*/  SEL R6, RZ, 0x1, P0 ;  /* 0x00000001ff067807 */ /* 0x000fc80000000000 */
[----:B------:R-:W-:Y:S01]  /*0160*/  IADD3 R7, PT, PT, R7, -R2, -R6 ;  /* 0x8000000207077210 */ /* 0x000fe20007ffe806 */
[----:B0-----:R-:W0:Y:S02]  /*0170*/  MUFU.RCP R8, R8 ;  /* 0x0000000800087308 */ /* 0x001e240000001000 */
[----:B0-----:R-:W-:-:S06]  /*0180*/  IADD3 R4, PT, PT, R8, 0xffffffe, RZ ;  /* 0x0ffffffe08047810 */ /* 0x001fcc0007ffe0ff */
[----:B------:R0:W2:Y:S02]  /*0190*/  F2I.FTZ.U32.TRUNC.NTZ R5, R4 ;  /* 0x0000000400057305 */ /* 0x0000a4000021f000 */
[----:B0-----:R-:W-:Y:S02]  /*01a0*/  HFMA2 R4, -RZ, RZ, 0, 0 ;  /* 0x00000000ff047431 */ /* 0x001fe400000001ff */
[----:B--2---:R-:W-:-:S04]  /*01b0*/  IMAD R9, R9, R5, RZ ;  /* 0x0000000509097224 */ /* 0x004fc800078e02ff */
[----:B------:R-:W-:-:S06]  /*01c0*/  IMAD.HI.U32 R8, R5, R9, R4 ;  /* 0x0000000905087227 */ /* 0x000fcc00078e0004 */
[----:B------:R-:W-:-:S05]  /*01d0*/  IMAD.HI.U32 R5, R8, R7, RZ ;  /* 0x0000000708057227 */ /* 0x000fca00078e00ff */
[----:B------:R-:W-:-:S05]  /*01e0*/  IADD3 R2, PT, PT, -R5, RZ, RZ ;  /* 0x000000ff05027210 */ /* 0x000fca0007ffe1ff */
[----:B------:R-:W-:-:S05]  /*01f0*/  IMAD R7, R0, R2, R7 ;  /* 0x0000000200077224 */ /* 0x000fca00078e0207 */
[----:B------:R-:W-:-:S13]  /*0200*/  ISETP.GE.U32.AND P0, PT, R7, R0, PT ;  /* 0x000000000700720c */ /* 0x000fda0003f06070 */
[----:B------:R-:W-:Y:S01]  /*0210*/  @P0 IMAD.IADD R7, R7, 0x1, -R0 ;  /* 0x0000000107070824 */ /* 0x000fe200078e0a00 */
[----:B------:R-:W-:-:S04]  /*0220*/  @P0 IADD3 R5, PT, PT, R5, 0x1, RZ ;  /* 0x0000000105050810 */ /* 0x000fc80007ffe0ff */
[----:B------:R-:W-:-:S13]  /*0230*/  ISETP.GE.U32.AND P1, PT, R7, R0, PT ;  /* 0x000000000700720c */ /* 0x000fda0003f26070 */
[----:B------:R-:W-:Y:S02]  /*0240*/  @P1 IADD3 R5, PT, PT, R5, 0x1, RZ ;  /* 0x0000000105051810 */ /* 0x000fe40007ffe0ff */
[----:B------:R-:W-:-:S05]  /*0250*/  @!P2 LOP3.LUT R5, RZ, R0, RZ, 0x33, !PT ;  /* 0x00000000ff05a212 */ /* 0x000fca00078e33ff */
[----:B------:R-:W-:-:S05]  /*0260*/  IMAD.IADD R2, R6, 0x1, R5 ;  /* 0x0000000106027824 */ /* 0x000fca00078e0205 */
[C---:B------:R-:W-:Y:S02]  /*0270*/  LOP3.LUT R4, R2.reuse, 0x3, RZ, 0xc0, !PT ;  /* 0x0000000302047812 */ /* 0x040fe400078ec0ff */
[----:B------:R-:W-:Y:S02]  /*0280*/  ISETP.GE.U32.AND P1, PT, R2, 0x3, PT ;  /* 0x000000030200780c */ /* 0x000fe40003f26070 */
[----:B------:R-:W-:-:S13]  /*0290*/  ISETP.NE.AND P0, PT, R4, 0x3, PT ;  /* 0x000000030400780c */ /* 0x000fda0003f05270 */
[----:B-1----:R-:W-:Y:S05]  /*02a0*/  @!P0 BRA `(.L_x_1) ;  /* 0x0000000000448947 */ /* 0x002fea0003800000 */
[----:B------:R-:W0:Y:S01]  /*02b0*/  LDC.64 R4, c[0x0][0x390] ;  /* 0x0000e400ff047b82 */ /* 0x000e220000000a00 */
[----:B------:R-:W-:-:S04]  /*02c0*/  IADD3 R2, PT, PT, R2, 0x1, RZ ;  /* 0x0000000102027810 */ /* 0x000fc80007ffe0ff */
[----:B------:R-:W-:-:S03]  /*02d0*/  LOP3.LUT R2, R2, 0x3, RZ, 0xc0, !PT ;  /* 0x0000000302027812 */ /* 0x000fc600078ec0ff */
[----:B------:R-:W1:Y:S01]  /*02e0*/  LDC.64 R6, c[0x0][0x380] ;  /* 0x0000e000ff067b82 */ /* 0x000e620000000a00 */
[----:B------:R-:W-:-:S07]  /*02f0*/  IADD3 R2, PT, PT, -R2, RZ, RZ ;  /* 0x000000ff02027210 */ /* 0x000fce0007ffe1ff */
[----:B------:R-:W2:Y:S02]  /*0300*/  LDC.64 R8, c[0x0][0x388] ;  /* 0x0000e200ff087b82 */ /* 0x000ea40000000a00 */
.L_x_2:
[----:B--2---:R-:W-:-:S04]  /*0310*/  IMAD.WIDE R12, R3, 0x4, R8 ;  /* 0x00000004030c7825 */ /* 0x004fc800078e0208 */
[C---:B-1----:R-:W-:Y:S02]  /*0320*/  IMAD.WIDE R14, R3.reuse, 0x4, R6 ;  /* 0x00000004030e7825 */ /* 0x042fe400078e0206 */
[----:B------:R-:W2:Y:S04]  /*0330*/  LDG.E R13, desc[UR4][R12.64] ;  /* 0x000000040c0d7981 */ /* 0x000ea8000c1e1900 */
[----:B------:R-:W2:Y:S01]  /*0340*/  LDG.E R14, desc[UR4][R14.64] ;  /* 0x000000040e0e7981 */ /* 0x000ea2000c1e1900 */
[----:B0--3--:R-:W-:Y:S01]  /*0350*/  IMAD.WIDE R10, R3, 0x4, R4 ;  /* 0x00000004030a7825 */ /* 0x009fe200078e0204 */
[----:B------:R-:W-:Y:S02]  /*0360*/  IADD3 R2, PT, PT, R2, 0x1, RZ ;  /* 0x0000000102027810 */ /* 0x000fe40007ffe0ff */
[----:B------:R-:W-:-:S02]  /*0370*/  IADD3 R3, PT, PT, R0, R3, RZ ;  /* 0x0000000300037210 */ /* 0x000fc40007ffe0ff */
[----:B------:R-:W-:Y:S01]  /*0380*/  ISETP.NE.AND P0, PT, R2, RZ, PT ;  /* 0x000000ff0200720c */ /* 0x000fe20003f05270 */
[----:B--2---:R-:W-:-:S05]  /*0390*/  IMAD.IADD R17, R14, 0x1, R13 ;  /* 0x000000010e117824 */ /* 0x004fca00078e020d */
[----:B------:R3:W-:Y:S07]  /*03a0*/  STG.E desc[UR4][R10.64], R17 ;  /* 0x000000110a007986 */ /* 0x0007ee000c101904 */
[----:B------:R-:W-:Y:S05]  /*03b0*/  @P0 BRA `(.L_x_2) ;  /* 0xfffffffc00d40947 */ /* 0x000fea000383ffff */
.L_x_1:
[----:B------:R-:W-:Y:S05]  /*03c0*/  BSYNC.RECONVERGENT B0 ;  /* 0x0000000000007941 */ /* 0x000fea0003800200 */
.L_x_0:
[----:B------:R-:W-:Y:S05]  /*03d0*/  @!P1 EXIT ;  /* 0x000000000000994d */ /* 0x000fea0003800000 */
.L_x_3:
[----:B------:R-:W3:Y:S08]  /*03e0*/  LDC.64 R4, c[0x0][0x380] ;  /* 0x0000e000ff047b82 */ /* 0x000ef00000000a00 */
[----:B------:R-:W0:Y:S01]  /*03f0*/  LDC.64 R6, c[0x0][0x388] ;  /* 0x0000e200ff067b82 */ /* 0x000e220000000a00 */
[----:B---3--:R-:W-:-:S07]  /*0400*/  IMAD.WIDE R10, R3, 0x4, R4 ;  /* 0x00000004030a7825 */ /* 0x008fce00078e0204 */
[----:B------:R-:W1:Y:S01]  /*0410*/  LDC.64 R4, c[0x0][0x390] ;  /* 0x0000e400ff047b82 */ /* 0x000e620000000a00 */
[----:B--2---:R-:W2:Y:S01]  /*0420*/  LDG.E R2, desc[UR4][R10.64] ;  /* 0x000000040a027981 */ /* 0x004ea2000c1e1900 */
[----:B0-----:R-:W-:-:S05]  /*0430*/  IMAD.WIDE R12, R3, 0x4, R6 ;  /* 0x00000004030c7825 */ /* 0x001fca00078e0206 */
[----:B------:R-:W2:Y:S01]  /*0440*/  LDG.E R7, desc[UR4][R12.64] ;  /* 0x000000040c077981 */ /* 0x000ea2000c1e1900 */
[----:B-1----:R-:W-:-:S04]  /*0450*/  IMAD.WIDE R16, R3, 0x4, R4 ;  /* 0x0000000403107825 */ /* 0x002fc800078e0204 */
[----:B------:R-:W-:Y:S01]  /*0460*/  IMAD.WIDE R4, R0, 0x4, R10 ;  /* 0x0000000400047825 */ /* 0x000fe200078e020a */
[----:B--2---:R-:W-:-:S03]  /*0470*/  IADD3 R19, PT, PT, R2, R7, RZ ;  /* 0x0000000702137210 */ /* 0x004fc60007ffe0ff */
[C---:B------:R-:W-:Y:S02]  /*0480*/  IMAD.WIDE R6, R0.reuse, 0x4, R12 ;  /* 0x0000000400067825 */ /* 0x040fe400078e020c */
[----:B------:R0:W-:Y:S04]  /*0490*/  STG.E desc[UR4][R16.64], R19 ;  /* 0x0000001310007986 */ /* 0x0001e8000c101904 */
[----:B------:R-:W2:Y:S04]  /*04a0*/  LDG.E R2, desc[UR4][R4.64] ;  /* 0x0000000404027981 */ /* 0x000ea8000c1e1900 */
[----:B------:R-:W2:Y:S01]  /*04b0*/  LDG.E R15, desc[UR4][R6.64] ;  /* 0x00000004060f7981 */ /* 0x000ea2000c1e1900 */
[----:B------:R-:W-:-:S04]  /*04c0*/  IMAD.WIDE R8, R0, 0x4, R16 ;  /* 0x0000000400087825 */ /* 0x000fc800078e0210 */
[----:B------:R-:W-:-:S04]  /*04d0*/  IMAD.WIDE R10, R0, 0x4, R4 ;  /* 0x00000004000a7825 */ /* 0x000fc800078e0204 */
[----:B------:R-:W-:-:S04]  /*04e0*/  IMAD.WIDE R12, R0, 0x4, R6 ;  /* 0x00000004000c7825 */ /* 0x000fc800078e0206 */
[----:B--2---:R-:W-:-:S05]  /*04f0*/  IMAD.IADD R21, R2, 0x1, R15 ;  /* 0x0000000102157824 */ /* 0x004fca00078e020f */
[----:B------:R1:W-:Y:S04]  /*0500*/  STG.E desc[UR4][R8.64], R21 ;  /* 0x0000001508007986 */ /* 0x0003e8000c101904 */
[----:B------:R-:W2:Y:S04]  /*0510*/  LDG.E R2, desc[UR4][R10.64] ;  /* 0x000000040a027981 */ /* 0x000ea8000c1e1900 */
[----:B------:R-:W2:Y:S01]  /*0520*/  LDG.E R23, desc[UR4][R12.64] ;  /* 0x000000040c177981 */ /* 0x000ea2000c1e1900 */
[----:B------:R-:W-:-:S04]  /*0530*/  IMAD.WIDE R14, R0, 0x4, R8 ;  /* 0x00000004000e7825 */ /* 0x000fc800078e0208 */
[----:B------:R-:W-:-:S04]  /*0540*/  IMAD.WIDE R4, R0, 0x4, R10 ;  /* 0x0000000400047825 */ /* 0x000fc800078e020a */
[----:B------:R-:W-:Y:S01]  /*0550*/  IMAD.WIDE R6, R0, 0x4, R12 ;  /* 0x0000000400067825 */ /* 0x000fe200078e020c */
[----:B--2---:R-:W-:-:S05]  /*0560*/  IADD3 R23, PT, PT, R2, R23, RZ ;  /* 0x0000001702177210 */ /* 0x004fca0007ffe0ff */
[----:B------:R2:W-:Y:S04]  /*0570*/  STG.E desc[UR4][R14.64], R23 ;  /* 0x000000170e007986 */ /* 0x0005e8000c101904 */
[----:B------:R-:W1:Y:S04]  /*0580*/  LDG.E R4, desc[UR4][R4.64] ;  /* 0x0000000404047981 */ /* 0x000e68000c1e1900 */
[----:B------:R-:W1:Y:S01]  /*0590*/  LDG.E R7, desc[UR4][R6.64] ;  /* 0x0000000406077981 */ /* 0x000e62000c1e1900 */
[C---:B0-----:R-:W-:Y:S01]  /*05a0*/  IMAD.WIDE R16, R0.reuse, 0x4, R14 ;  /* 0x0000000400107825 */ /* 0x041fe200078e020e */
[----:B------:R-:W-:-:S04]  /*05b0*/  LEA R3, R0, R3, 0x2 ;  /* 0x0000000300037211 */ /* 0x000fc800078e10ff */
[----:B------:R-:W-:Y:S02]  /*05c0*/  ISETP.GE.AND P0, PT, R3, 0x989680, PT ;  /* 0x009896800300780c */ /* 0x000fe40003f06270 */
[----:B-1----:R-:W-:-:S05]  /*05d0*/  IADD3 R9, PT, PT, R4, R7, RZ ;  /* 0x0000000704097210 */ /* 0x002fca0007ffe0ff */
[----:B------:R2:W-:Y:S06]  /*05e0*/  STG.E desc[UR4][R16.64], R9 ;  /* 0x0000000910007986 */ /* 0x0005ec000c101904 */
[----:B------:R-:W-:Y:S05]  /*05f0*/  @!P0 BRA `(.L_x_3) ;  /* 0xfffffffc00788947 */ /* 0x000fea000383ffff */
[----:B------:R-:W-:Y:S05]  /*0600*/  EXIT ;  /* 0x000000000000794d */ /* 0x000fea0003800000 */
.L_x_4:
[----:B------:R-:W-:-:S00]  /*0610*/  BRA `(.L_x_4) ;  /* 0xfffffffc00fc7947 */ /* 0x000fc0000383ffff */
[----:B------:R-:W-:-:S00]  /*0620*/  NOP ;  /* 0x0000000000007918 */ /* 0x000fc00000000000 */
        /* <DEDUP_REMOVED lines=13> */
.L_x_5:


//--------------------- .nv.shared.reserved.0     --------------------------
	.section	.nv.shared.reserved.0,"aw",@nobits
	.weak		__nv_reservedSMEM_offset_0_alias
	.size		__nv_reservedSMEM_offset_0_alias, 0, 64
	.other		__nv_reservedSMEM_offset_0_alias,@"STO_CUDA_RESERVED_SHARED STV_DEFAULT"
__nv_reservedSMEM_offset_0_alias:
	.zero		0
	.zero		64


//--------------------- .nv.constant0._Z3addPiS_S_ --------------------------
	.section	.nv.constant0._Z3addPiS_S_,"a",@progbits
	.sectionflags	@""
	.align	4
.nv.constant0._Z3addPiS_S_:
	.zero		920


//--------------------- SYMBOLS --------------------------

	.type		.nv.reservedSmem.offset0,@object
	.size		.nv.reservedSmem.offset0,0x4
